	.target	sm_80

	.elftype	@"ET_EXEC"


//--------------------- .note.nv.tkinfo           --------------------------
	.section	.note.nv.tkinfo,"",@"SHT_NOTE"
	.sectionflags	@"SHF_NOTE_NV_TKINFO"
	.tkinfo
        /*0018*/ 	.word	0x00000002
        /*0030*/ 	.string	""
        /*0030*/ 	.string	"ptxas"
        /*0030*/ 	.string	"Cuda compilation tools, release 13.0, V13.0.88"
        /*0030*/ 	.string	"Build cuda_13.0.r13.0/compiler.36424714_0"
        /*0030*/ 	.string	"-v  -suppress-debug-info  -lineinfo  -arch sm_80 "



//--------------------- .note.nv.cuinfo           --------------------------
	.section	.note.nv.cuinfo,"",@"SHT_NOTE"
	.sectionflags	@"SHF_NOTE_NV_CUINFO"
        /*0018*/ 	.short	0x0002
        /*001a*/ 	.short	0x0050
        /*001c*/ 	.short	0x0082
	.zero		2


//--------------------- .nv.info                  --------------------------
	.section	.nv.info,"",@"SHT_CUDA_INFO"
	.align	4


	//----- nvinfo : EIATTR_REGCOUNT
	.align		4
        /*0000*/ 	.byte	0x04, 0x2f
        /*0002*/ 	.short	(.L_2 - .L_1)
	.align		4
.L_1:
        /*0004*/ 	.word	index@(attn_fwd)
        /*0008*/ 	.word	0x00000030


	//----- nvinfo : EIATTR_FRAME_SIZE
	.align		4
.L_2:
        /*000c*/ 	.byte	0x04, 0x11
        /*000e*/ 	.short	(.L_4 - .L_3)
	.align		4
.L_3:
        /*0010*/ 	.word	index@(attn_fwd)
        /*0014*/ 	.word	0x00000000


	//----- nvinfo : EIATTR_MIN_STACK_SIZE
	.align		4
.L_4:
        /*0018*/ 	.byte	0x04, 0x12
        /*001a*/ 	.short	(.L_6 - .L_5)
	.align		4
.L_5:
        /*001c*/ 	.word	index@(attn_fwd)
        /*0020*/ 	.word	0x00000000
.L_6:


//--------------------- .nv.info.attn_fwd         --------------------------
	.section	.nv.info.attn_fwd,"",@"SHT_CUDA_INFO"
	.sectionflags	@""
	.align	4


	//----- nvinfo : EIATTR_CUDA_API_VERSION
	.align		4
        /*0000*/ 	.byte	0x04, 0x37
        /*0002*/ 	.short	(.L_8 - .L_7)
.L_7:
        /*0004*/ 	.word	0x00000082


	//----- nvinfo : EIATTR_SW2861232_WAR
	.align		4
.L_8:
        /*0008*/ 	.byte	0x01, 0x35
	.zero		2


	//----- nvinfo : EIATTR_PARAM_CBANK
	.align		4
        /*000c*/ 	.byte	0x04, 0x0a
        /*000e*/ 	.short	(.L_10 - .L_9)
	.align		4
.L_9:
        /*0010*/ 	.word	index@(.nv.constant0.attn_fwd)
        /*0014*/ 	.short	0x0160
        /*0016*/ 	.short	0x0088


	//----- nvinfo : EIATTR_CBANK_PARAM_SIZE
	.align		4
.L_10:
        /*0018*/ 	.byte	0x03, 0x19
        /*001a*/ 	.short	0x0088


	//----- nvinfo : EIATTR_KPARAM_INFO
	.align		4
        /*001c*/ 	.byte	0x04, 0x17
        /*001e*/ 	.short	(.L_12 - .L_11)
.L_11:
        /*0020*/ 	.word	0x00000000
        /*0024*/ 	.short	0x0019
        /*0026*/ 	.short	0x0080
        /*0028*/ 	.byte	0x00, 0xf4, 0x21, 0x00


	//----- nvinfo : EIATTR_KPARAM_INFO
	.align		4
.L_12:
        /*002c*/ 	.byte	0x04, 0x17
        /*002e*/ 	.short	(.L_14 - .L_13)
.L_13:
        /*0030*/ 	.word	0x00000000
        /*0034*/ 	.short	0x0018
        /*0036*/ 	.short	0x0078
        /*0038*/ 	.byte	0x00, 0xf4, 0x21, 0x00


	//----- nvinfo : EIATTR_KPARAM_INFO
	.align		4
.L_14:
        /*003c*/ 	.byte	0x04, 0x17
        /*003e*/ 	.short	(.L_16 - .L_15)
.L_15:
        /*0040*/ 	.word	0x00000000
        /*0044*/ 	.short	0x0017
        /*0046*/ 	.short	0x0070
        /*0048*/ 	.byte	0x00, 0xf0, 0x11, 0x00


	//----- nvinfo : EIATTR_KPARAM_INFO
	.align		4
.L_16:
        /*004c*/ 	.byte	0x04, 0x17
        /*004e*/ 	.short	(.L_18 - .L_17)
.L_17:
        /*0050*/ 	.word	0x00000000
        /*0054*/ 	.short	0x0016
        /*0056*/ 	.short	0x006c
        /*0058*/ 	.byte	0x00, 0xf0, 0x11, 0x00


	//----- nvinfo : EIATTR_KPARAM_INFO
	.align		4
.L_18:
        /*005c*/ 	.byte	0x04, 0x17
        /*005e*/ 	.short	(.L_20 - .L_19)
.L_19:
        /*0060*/ 	.word	0x00000000
        /*0064*/ 	.short	0x0015
        /*0066*/ 	.short	0x0068
        /*0068*/ 	.byte	0x00, 0xf0, 0x11, 0x00


	//----- nvinfo : EIATTR_KPARAM_INFO
	.align		4
.L_20:
        /*006c*/ 	.byte	0x04, 0x17
        /*006e*/ 	.short	(.L_22 - .L_21)
.L_21:
        /*0070*/ 	.word	0x00000000
        /*0074*/ 	.short	0x0014
        /*0076*/ 	.short	0x0064
        /*0078*/ 	.byte	0x00, 0xf0, 0x11, 0x00


	//----- nvinfo : EIATTR_KPARAM_INFO
	.align		4
.L_22:
        /*007c*/ 	.byte	0x04, 0x17
        /*007e*/ 	.short	(.L_24 - .L_23)
.L_23:
        /*0080*/ 	.word	0x00000000
        /*0084*/ 	.short	0x0013
        /*0086*/ 	.short	0x0060
        /*0088*/ 	.byte	0x00, 0xf0, 0x11, 0x00


	//----- nvinfo : EIATTR_KPARAM_INFO
	.align		4
.L_24:
        /*008c*/ 	.byte	0x04, 0x17
        /*008e*/ 	.short	(.L_26 - .L_25)
.L_25:
        /*0090*/ 	.word	0x00000000
        /*0094*/ 	.short	0x0012
        /*0096*/ 	.short	0x005c
        /*0098*/ 	.byte	0x00, 0xf0, 0x11, 0x00


	//----- nvinfo : EIATTR_KPARAM_INFO
	.align		4
.L_26:
        /*009c*/ 	.byte	0x04, 0x17
        /*009e*/ 	.short	(.L_28 - .L_27)
.L_27:
        /*00a0*/ 	.word	0x00000000
        /*00a4*/ 	.short	0x0011
        /*00a6*/ 	.short	0x0058
        /*00a8*/ 	.byte	0x00, 0xf0, 0x11, 0x00


	//----- nvinfo : EIATTR_KPARAM_INFO
	.align		4
.L_28:
        /*00ac*/ 	.byte	0x04, 0x17
        /*00ae*/ 	.short	(.L_30 - .L_29)
.L_29:
        /*00b0*/ 	.word	0x00000000
        /*00b4*/ 	.short	0x0010
        /*00b6*/ 	.short	0x0054
        /*00b8*/ 	.byte	0x00, 0xf0, 0x11, 0x00


	//----- nvinfo : EIATTR_KPARAM_INFO
	.align		4
.L_30:
        /*00bc*/ 	.byte	0x04, 0x17
        /*00be*/ 	.short	(.L_32 - .L_31)
.L_31:
        /*00c0*/ 	.word	0x00000000
        /*00c4*/ 	.short	0x000f
        /*00c6*/ 	.short	0x0050
        /*00c8*/ 	.byte	0x00, 0xf0, 0x11, 0x00


	//----- nvinfo : EIATTR_KPARAM_INFO
	.align		4
.L_32:
        /*00cc*/ 	.byte	0x04, 0x17
        /*00ce*/ 	.short	(.L_34 - .L_33)
.L_33:
        /*00d0*/ 	.word	0x00000000
        /*00d4*/ 	.short	0x000e
        /*00d6*/ 	.short	0x004c
        /*00d8*/ 	.byte	0x00, 0xf0, 0x11, 0x00


	//----- nvinfo : EIATTR_KPARAM_INFO
	.align		4
.L_34:
        /*00dc*/ 	.byte	0x04, 0x17
        /*00de*/ 	.short	(.L_36 - .L_35)
.L_35:
        /*00e0*/ 	.word	0x00000000
        /*00e4*/ 	.short	0x000d
        /*00e6*/ 	.short	0x0048
        /*00e8*/ 	.byte	0x00, 0xf0, 0x11, 0x00


	//----- nvinfo : EIATTR_KPARAM_INFO
	.align		4
.L_36:
        /*00ec*/ 	.byte	0x04, 0x17
        /*00ee*/ 	.short	(.L_38 - .L_37)
.L_37:
        /*00f0*/ 	.word	0x00000000
        /*00f4*/ 	.short	0x000c
        /*00f6*/ 	.short	0x0044
        /*00f8*/ 	.byte	0x00, 0xf0, 0x11, 0x00


	//----- nvinfo : EIATTR_KPARAM_INFO
	.align		4
.L_38:
        /*00fc*/ 	.byte	0x04, 0x17
        /*00fe*/ 	.short	(.L_40 - .L_39)
.L_39:
        /*0100*/ 	.word	0x00000000
        /*0104*/ 	.short	0x000b
        /*0106*/ 	.short	0x0040
        /*0108*/ 	.byte	0x00, 0xf0, 0x11, 0x00


	//----- nvinfo : EIATTR_KPARAM_INFO
	.align		4
.L_40:
        /*010c*/ 	.byte	0x04, 0x17
        /*010e*/ 	.short	(.L_42 - .L_41)
.L_41:
        /*0110*/ 	.word	0x00000000
        /*0114*/ 	.short	0x000a
        /*0116*/ 	.short	0x003c
        /*0118*/ 	.byte	0x00, 0xf0, 0x11, 0x00


	//----- nvinfo : EIATTR_KPARAM_INFO
	.align		4
.L_42:
        /*011c*/ 	.byte	0x04, 0x17
        /*011e*/ 	.short	(.L_44 - .L_43)
.L_43:
        /*0120*/ 	.word	0x00000000
        /*0124*/ 	.short	0x0009
        /*0126*/ 	.short	0x0038
        /*0128*/ 	.byte	0x00, 0xf0, 0x11, 0x00


	//----- nvinfo : EIATTR_KPARAM_INFO
	.align		4
.L_44:
        /*012c*/ 	.byte	0x04, 0x17
        /*012e*/ 	.short	(.L_46 - .L_45)
.L_45:
        /*0130*/ 	.word	0x00000000
        /*0134*/ 	.short	0x0008
        /*0136*/ 	.short	0x0034
        /*0138*/ 	.byte	0x00, 0xf0, 0x11, 0x00


	//----- nvinfo : EIATTR_KPARAM_INFO
	.align		4
.L_46:
        /*013c*/ 	.byte	0x04, 0x17
        /*013e*/ 	.short	(.L_48 - .L_47)
.L_47:
        /*0140*/ 	.word	0x00000000
        /*0144*/ 	.short	0x0007
        /*0146*/ 	.short	0x0030
        /*0148*/ 	.byte	0x00, 0xf0, 0x11, 0x00


	//----- nvinfo : EIATTR_KPARAM_INFO
	.align		4
.L_48:
        /*014c*/ 	.byte	0x04, 0x17
        /*014e*/ 	.short	(.L_50 - .L_49)
.L_49:
        /*0150*/ 	.word	0x00000000
        /*0154*/ 	.short	0x0006
        /*0156*/ 	.short	0x002c
        /*0158*/ 	.byte	0x00, 0xf0, 0x11, 0x00


	//----- nvinfo : EIATTR_KPARAM_INFO
	.align		4
.L_50:
        /*015c*/ 	.byte	0x04, 0x17
        /*015e*/ 	.short	(.L_52 - .L_51)
.L_51:
        /*0160*/ 	.word	0x00000000
        /*0164*/ 	.short	0x0005
        /*0166*/ 	.short	0x0028
        /*0168*/ 	.byte	0x00, 0xf0, 0x11, 0x00


	//----- nvinfo : EIATTR_KPARAM_INFO
	.align		4
.L_52:
        /*016c*/ 	.byte	0x04, 0x17
        /*016e*/ 	.short	(.L_54 - .L_53)
.L_53:
        /*0170*/ 	.word	0x00000000
        /*0174*/ 	.short	0x0004
        /*0176*/ 	.short	0x0020
        /*0178*/ 	.byte	0x00, 0xf4, 0x21, 0x00


	//----- nvinfo : EIATTR_KPARAM_INFO
	.align		4
.L_54:
        /*017c*/ 	.byte	0x04, 0x17
        /*017e*/ 	.short	(.L_56 - .L_55)
.L_55:
        /*0180*/ 	.word	0x00000000
        /*0184*/ 	.short	0x0003
        /*0186*/ 	.short	0x0018
        /*0188*/ 	.byte	0x00, 0xf4, 0x21, 0x00


	//----- nvinfo : EIATTR_KPARAM_INFO
	.align		4
.L_56:
        /*018c*/ 	.byte	0x04, 0x17
        /*018e*/ 	.short	(.L_58 - .L_57)
.L_57:
        /*0190*/ 	.word	0x00000000
        /*0194*/ 	.short	0x0002
        /*0196*/ 	.short	0x0010
        /*0198*/ 	.byte	0x00, 0xf4, 0x21, 0x00


	//----- nvinfo : EIATTR_KPARAM_INFO
	.align		4
.L_58:
        /*019c*/ 	.byte	0x04, 0x17
        /*019e*/ 	.short	(.L_60 - .L_59)
.L_59:
        /*01a0*/ 	.word	0x00000000
        /*01a4*/ 	.short	0x0001
        /*01a6*/ 	.short	0x0008
        /*01a8*/ 	.byte	0x00, 0xf4, 0x21, 0x00


	//----- nvinfo : EIATTR_KPARAM_INFO
	.align		4
.L_60:
        /*01ac*/ 	.byte	0x04, 0x17
        /*01ae*/ 	.short	(.L_62 - .L_61)
.L_61:
        /*01b0*/ 	.word	0x00000000
        /*01b4*/ 	.short	0x0000
        /*01b6*/ 	.short	0x0000
        /*01b8*/ 	.byte	0x00, 0xf4, 0x21, 0x00


	//----- nvinfo : EIATTR_MAXREG_COUNT
	.align		4
.L_62:
        /*01bc*/ 	.byte	0x03, 0x1b
        /*01be*/ 	.short	0x00ff


	//----- nvinfo : EIATTR_NUM_BARRIERS
	.align		4
        /*01c0*/ 	.byte	0x02, 0x4c
        /*01c2*/ 	.byte	0x01
	.zero		1


	//----- nvinfo : EIATTR_MERCURY_ISA_VERSION
	.align		4
        /*01c4*/ 	.byte	0x03, 0x5f
        /*01c6*/ 	.short	0x0000


	//----- nvinfo : EIATTR_COOP_GROUP_MASK_REGIDS
	.align		4
        /*01c8*/ 	.byte	0x04, 0x29
        /*01ca*/ 	.short	(.L_64 - .L_63)


	//   ....[0]....
.L_63:
        /*01cc*/ 	.word	0xffffffff


	//   ....[1]....
        /*01d0*/ 	.word	0xffffffff


	//   ....[2]....
        /*01d4*/ 	.word	0xffffffff


	//   ....[3]....
        /*01d8*/ 	.word	0xffffffff


	//   ....[4]....
        /*01dc*/ 	.word	0xffffffff


	//   ....[5]....
        /*01e0*/ 	.word	0xffffffff


	//   ....[6]....
        /*01e4*/ 	.word	0xffffffff


	//   ....[7]....
        /*01e8*/ 	.word	0xffffffff


	//----- nvinfo : EIATTR_COOP_GROUP_INSTR_OFFSETS
	.align		4
.L_64:
        /*01ec*/ 	.byte	0x04, 0x28
        /*01ee*/ 	.short	(.L_66 - .L_65)


	//   ....[0]....
.L_65:
        /*01f0*/ 	.word	0x00000790


	//   ....[1]....
        /*01f4*/ 	.word	0x000007d0


	//   ....[2]....
        /*01f8*/ 	.word	0x000007f0


	//   ....[3]....
        /*01fc*/ 	.word	0x00000810


	//   ....[4]....
        /*0200*/ 	.word	0x00000a30


	//   ....[5]....
        /*0204*/ 	.word	0x00000a60


	//   ....[6]....
        /*0208*/ 	.word	0x00000b20


	//   ....[7]....
        /*020c*/ 	.word	0x00000b60


	//----- nvinfo : EIATTR_EXIT_INSTR_OFFSETS
	.align		4
.L_66:
        /*0210*/ 	.byte	0x04, 0x1c
        /*0212*/ 	.short	(.L_68 - .L_67)


	//   ....[0]....
.L_67:
        /*0214*/ 	.word	0x00001640


	//   ....[1]....
        /*0218*/ 	.word	0x000016e0


	//----- nvinfo : EIATTR_REQNTID
	.align		4
.L_68:
        /*021c*/ 	.byte	0x04, 0x10
        /*021e*/ 	.short	(.L_70 - .L_69)
.L_69:
        /*0220*/ 	.word	0x00000100
        /*0224*/ 	.word	0x00000001
        /*0228*/ 	.word	0x00000001
.L_70:


//--------------------- .nv.callgraph             --------------------------
	.section	.nv.callgraph,"",@"SHT_CUDA_CALLGRAPH"
	.align	4
	.sectionentsize	8
	.align		4
        /*0000*/ 	.word	0x00000000
	.align		4
        /*0004*/ 	.word	0xffffffff
	.align		4
        /*0008*/ 	.word	0x00000000
	.align		4
        /*000c*/ 	.word	0xfffffffe
	.align		4
        /*0010*/ 	.word	0x00000000
	.align		4
        /*0014*/ 	.word	0xfffffffd
	.align		4
        /*0018*/ 	.word	0x00000000
	.align		4
        /*001c*/ 	.word	0xfffffffc


//--------------------- .nv.rel.action            --------------------------
	.section	.nv.rel.action,"",@"SHT_CUDA_RELOCINFO"
	.align	8
	.sectionentsize	8
        /*0000*/ 	.byte	0x73, 0x00, 0x00, 0x00, 0x00, 0x00, 0x00, 0x00, 0x00, 0x00, 0x00, 0x11, 0x25, 0x00, 0x05, 0x36


//--------------------- .nv.constant4             --------------------------
	.section	.nv.constant4,"a",@progbits
	.align	8
	.align		8
.nv.constant4:
        /*0000*/ 	.dword	_$_str


//--------------------- .nv.constant0.attn_fwd    --------------------------
	.section	.nv.constant0.attn_fwd,"a",@progbits
	.sectionflags	@""
	.align	4
.nv.constant0.attn_fwd:
	.zero		488


//--------------------- .text.attn_fwd            --------------------------
	.section	.text.attn_fwd,"ax",@progbits
	.sectioninfo	@"SHI_REGISTERS=48"
	.align	128
        .global         attn_fwd
        .type           attn_fwd,@function
        .size           attn_fwd,(.L_x_3 - attn_fwd)
        .other          attn_fwd,@"STO_CUDA_ENTRY STV_DEFAULT"
attn_fwd:
.text.attn_fwd:
[----:B------:R-:W-:Y:S02]  /*0000*/  MOV R1, c[0x0][0x28] ;  /* 0x00000a0000017a02 */ /* 0x000fe40000000f00 */
[----:B------:R-:W0:Y:S01]  /*0010*/  S2R R0, SR_TID.X ;  /* 0x0000000000007919 */ /* 0x000e220000002100 */
[----:B------:R-:W-:Y:S01]  /*0020*/  MOV R9, c[0x0][0x198] ;  /* 0x0000660000097a02 */ /* 0x000fe20000000f00 */
[----:B------:R-:W-:Y:S02]  /*0030*/  ULDC.64 UR4, c[0x0][0x118] ;  /* 0x0000460000047ab9 */ /* 0x000fe40000000a00 */
[----:B------:R-:W1:Y:S04]  /*0040*/  S2R R3, SR_CTAID.X ;  /* 0x0000000000037919 */ /* 0x000e680000002500 */
[----:B------:R-:W2:Y:S01]  /*0050*/  S2R R2, SR_CTAID.Y ;  /* 0x0000000000027919 */ /* 0x000ea20000002600 */
[----:B0-----:R-:W-:Y:S02]  /*0060*/  LOP3.LUT R40, R0, 0x1f, RZ, 0xc0, !PT ;  /* 0x0000001f00287812 */ /* 0x001fe400078ec0ff */
[----:B------:R-:W-:-:S02]  /*0070*/  SHF.R.U32.HI R39, RZ, 0x5, R0 ;  /* 0x00000005ff277819 */ /* 0x000fc40000011600 */
[----:B-1----:R-:W-:Y:S02]  /*0080*/  LEA R40, R3, R40, 0x5 ;  /* 0x0000002803287211 */ /* 0x002fe400078e28ff */
[----:B------:R-:W-:Y:S01]  /*0090*/  SGXT.U32 R39, R39, 0x3 ;  /* 0x000000032727781a */ /* 0x000fe20000000000 */
[----:B--2---:R-:W-:Y:S02]  /*00a0*/  IMAD R3, R2, c[0x0][0x190], RZ ;  /* 0x0000640002037a24 */ /* 0x004fe400078e02ff */
[----:B------:R-:W-:Y:S02]  /*00b0*/  IMAD R5, R40, c[0x0][0x194], RZ ;  /* 0x0000650028057a24 */ /* 0x000fe400078e02ff */
[----:B------:R-:W-:Y:S02]  /*00c0*/  IMAD.SHL.U32 R4, R3, 0x2, RZ ;  /* 0x0000000203047824 */ /* 0x000fe400078e00ff */
[----:B------:R-:W-:Y:S01]  /*00d0*/  IMAD R8, R39, c[0x0][0x198], RZ ;  /* 0x0000660027087a24 */ /* 0x000fe200078e02ff */
[----:B------:R-:W-:Y:S01]  /*00e0*/  SHF.L.U32 R7, R5, 0x1, RZ ;  /* 0x0000000105077819 */ /* 0x000fe200000006ff */
[----:B------:R-:W-:-:S04]  /*00f0*/  IMAD.HI R3, R3, 0x2, RZ ;  /* 0x0000000203037827 */ /* 0x000fc800078e02ff */
[----:B------:R-:W-:Y:S01]  /*0100*/  IMAD.HI R6, R5, 0x2, RZ ;  /* 0x0000000205067827 */ /* 0x000fe200078e02ff */
[----:B------:R-:W-:Y:S02]  /*0110*/  IADD3 R5, P0, P1, R7, c[0x0][0x160], R4 ;  /* 0x0000580007057a10 */ /* 0x000fe4000791e004 */
[----:B------:R-:W-:Y:S02]  /*0120*/  LEA R7, R9, R8, 0x3 ;  /* 0x0000000809077211 */ /* 0x000fe400078e18ff */
[----:B------:R-:W-:Y:S02]  /*0130*/  IADD3.X R3, R6, c[0x0][0x164], R3, P0, P1 ;  /* 0x0000590006037a10 */ /* 0x000fe400007e2403 */
[CC--:B------:R-:W-:Y:S02]  /*0140*/  LEA R4, P0, R8.reuse, R5.reuse, 0x1 ;  /* 0x0000000508047211 */ /* 0x0c0fe400078008ff */
[----:B------:R-:W-:Y:S02]  /*0150*/  LEA R6, P1, R7, R5, 0x1 ;  /* 0x0000000507067211 */ /* 0x000fe400078208ff */
[----:B------:R-:W-:-:S02]  /*0160*/  LEA.HI.X.SX32 R5, R8, R3, 0x1, P0 ;  /* 0x0000000308057211 */ /* 0x000fc400000f0eff */
[----:B------:R-:W-:-:S03]  /*0170*/  LEA.HI.X.SX32 R7, R7, R3, 0x1, P1 ;  /* 0x0000000307077211 */ /* 0x000fc600008f0eff */
[----:B------:R-:W2:Y:S04]  /*0180*/  LDG.E.U16 R4, [R4.64] ;  /* 0x0000000404047981 */ /* 0x000ea8000c1e1500 */
[----:B------:R-:W3:Y:S01]  /*0190*/  LDG.E.U16 R6, [R6.64] ;  /* 0x0000000406067981 */ /* 0x000ee2000c1e1500 */
[C---:B------:R-:W-:Y:S01]  /*01a0*/  LOP3.LUT R37, R0.reuse, 0xc0, RZ, 0xc0, !PT ;  /* 0x000000c000257812 */ /* 0x040fe200078ec0ff */
[----:B------:R-:W-:Y:S01]  /*01b0*/  IMAD.MOV.U32 R8, RZ, RZ, c[0x0][0x1d0] ;  /* 0x00007400ff087624 */ /* 0x000fe200078e00ff */
[----:B------:R-:W-:Y:S01]  /*01c0*/  SHF.L.U32 R38, R0, 0x1, RZ ;  /* 0x0000000100267819 */ /* 0x000fe200000006ff */
[----:B------:R-:W-:Y:S01]  /*01d0*/  IMAD.MOV.U32 R25, RZ, RZ, -0x800000 ;  /* 0xff800000ff197424 */ /* 0x000fe200078e00ff */
[----:B------:R-:W-:Y:S01]  /*01e0*/  SHF.R.U32.HI R3, RZ, 0x2, R37 ;  /* 0x00000002ff037819 */ /* 0x000fe20000011625 */
[----:B------:R-:W-:Y:S01]  /*01f0*/  CS2R R12, SRZ ;  /* 0x00000000000c7805 */ /* 0x000fe2000001ff00 */
[----:B------:R-:W-:Y:S01]  /*0200*/  ISETP.GE.AND P0, PT, R8, 0x1, PT ;  /* 0x000000010800780c */ /* 0x000fe20003f06270 */
[----:B------:R-:W-:Y:S01]  /*0210*/  CS2R R14, SRZ ;  /* 0x00000000000e7805 */ /* 0x000fe2000001ff00 */
[----:B------:R-:W-:Y:S01]  /*0220*/  LOP3.LUT R3, R3, 0x1fe, R38, 0x78, !PT ;  /* 0x000001fe03037812 */ /* 0x000fe200078e7826 */
[----:B------:R-:W-:Y:S01]  /*0230*/  CS2R R8, SRZ ;  /* 0x0000000000087805 */ /* 0x000fe2000001ff00 */
[----:B------:R-:W-:Y:S01]  /*0240*/  MOV R41, 0xff800000 ;  /* 0xff80000000297802 */ /* 0x000fe20000000f00 */
[----:B------:R-:W-:Y:S01]  /*0250*/  CS2R R10, SRZ ;  /* 0x00000000000a7805 */ /* 0x000fe2000001ff00 */
[----:B------:R-:W-:-:S02]  /*0260*/  MOV R34, 0x3f800000 ;  /* 0x3f80000000227802 */ /* 0x000fc40000000f00 */
[----:B------:R-:W-:Y:S02]  /*0270*/  MOV R33, 0x3f800000 ;  /* 0x3f80000000217802 */ /* 0x000fe40000000f00 */
[C---:B------:R-:W-:Y:S02]  /*0280*/  SHF.L.U32 R36, R0.reuse, 0x3, RZ ;  /* 0x0000000300247819 */ /* 0x040fe400000006ff */
[----:B------:R-:W-:Y:S01]  /*0290*/  SHF.L.U32 R35, R0, 0x5, RZ ;  /* 0x0000000500237819 */ /* 0x000fe200000006ff */
[----:B--2---:R0:W-:Y:S04]  /*02a0*/  STS.U16 [R3], R4 ;  /* 0x0000000403007388 */ /* 0x0041e80000000400 */
[----:B---3--:R0:W-:Y:S01]  /*02b0*/  STS.U16 [R3+0x200], R6 ;  /* 0x0002000603007388 */ /* 0x0081e20000000400 */
[----:B------:R-:W-:Y:S05]  /*02c0*/  @!P0 BRA `(.L_x_0) ;  /* 0x00000a4000008947 */ /* 0x000fea0003800000 */
[----:B------:R-:W-:Y:S01]  /*02d0*/  LOP3.LUT R5, R0, 0xf, RZ, 0xc0, !PT ;  /* 0x0000000f00057812 */ /* 0x000fe200078ec0ff */
[----:B0-----:R-:W-:Y:S01]  /*02e0*/  IMAD R3, R2, c[0x0][0x1a0], RZ ;  /* 0x0000680002037a24 */ /* 0x001fe200078e02ff */
[----:B------:R-:W-:Y:S01]  /*02f0*/  SHF.L.U32 R6, R0, 0x6, RZ ;  /* 0x0000000600067819 */ /* 0x000fe200000006ff */
[----:B------:R-:W-:Y:S01]  /*0300*/  IMAD R4, R2, c[0x0][0x1b0], RZ ;  /* 0x00006c0002047a24 */ /* 0x000fe200078e02ff */
[----:B------:R-:W-:Y:S01]  /*0310*/  LOP3.LUT R8, R0, 0x10, RZ, 0xc0, !PT ;  /* 0x0000001000087812 */ /* 0x000fe200078ec0ff */
[----:B------:R-:W-:Y:S01]  /*0320*/  IMAD R9, R5, c[0x0][0x1b4], RZ ;  /* 0x00006d0005097a24 */ /* 0x000fe200078e02ff */
[----:B------:R-:W-:Y:S01]  /*0330*/  LOP3.LUT R11, R35, 0x60, RZ, 0xc0, !PT ;  /* 0x00000060230b7812 */ /* 0x000fe200078ec0ff */
[----:B------:R-:W-:Y:S01]  /*0340*/  IMAD.MOV.U32 R34, RZ, RZ, 0x3f800000 ;  /* 0x3f800000ff227424 */ /* 0x000fe200078e00ff */
[----:B------:R-:W-:Y:S01]  /*0350*/  LOP3.LUT R7, R6, 0x1c0, RZ, 0xc0, !PT ;  /* 0x000001c006077812 */ /* 0x000fe200078ec0ff */
[----:B------:R-:W-:Y:S01]  /*0360*/  IMAD R6, R5, c[0x0][0x1a8], RZ ;  /* 0x00006a0005067a24 */ /* 0x000fe200078e02ff */
[C---:B------:R-:W-:Y:S01]  /*0370*/  SHF.L.U32 R5, R3.reuse, 0x1, RZ ;  /* 0x0000000103057819 */ /* 0x040fe200000006ff */
[C---:B------:R-:W-:Y:S01]  /*0380*/  IMAD R30, R8.reuse, 0x10, R11 ;  /* 0x00000010081e7824 */ /* 0x040fe200078e020b */
[----:B------:R-:W-:Y:S01]  /*0390*/  LEA R12, R8, R7, 0x5 ;  /* 0x00000007080c7211 */ /* 0x000fe200078e28ff */
[----:B------:R-:W-:Y:S01]  /*03a0*/  IMAD.SHL.U32 R8, R6, 0x2, RZ ;  /* 0x0000000206087824 */ /* 0x000fe200078e00ff */
[----:B------:R-:W-:Y:S01]  /*03b0*/  SHF.L.U32 R7, R4, 0x1, RZ ;  /* 0x0000000104077819 */ /* 0x000fe200000006ff */
[----:B------:R-:W-:Y:S01]  /*03c0*/  IMAD.HI R3, R3, 0x2, RZ ;  /* 0x0000000203037827 */ /* 0x000fe200078e02ff */
[----:B------:R-:W-:Y:S01]  /*03d0*/  SHF.L.U32 R10, R9, 0x1, RZ ;  /* 0x00000001090a7819 */ /* 0x000fe200000006ff */
[----:B------:R-:W-:Y:S01]  /*03e0*/  CS2R R28, SRZ ;  /* 0x00000000001c7805 */ /* 0x000fe2000001ff00 */
[----:B------:R-:W-:Y:S01]  /*03f0*/  IADD3 R8, P0, P1, R8, c[0x0][0x168], R5 ;  /* 0x00005a0008087a10 */ /* 0x000fe2000791e005 */
[----:B------:R-:W-:Y:S01]  /*0400*/  IMAD.HI R6, R6, 0x2, RZ ;  /* 0x0000000206067827 */ /* 0x000fe200078e02ff */
[----:B------:R-:W-:Y:S01]  /*0410*/  IADD3 R13, P2, P3, R10, c[0x0][0x170], R7 ;  /* 0x00005c000a0d7a10 */ /* 0x000fe20007b5e007 */
[----:B------:R-:W-:Y:S01]  /*0420*/  CS2R R14, SRZ ;  /* 0x00000000000e7805 */ /* 0x000fe2000001ff00 */
[--C-:B------:R-:W-:Y:S01]  /*0430*/  SHF.R.U32.HI R7, RZ, 0x4, R0.reuse ;  /* 0x00000004ff077819 */ /* 0x100fe20000011600 */
[----:B------:R-:W-:Y:S01]  /*0440*/  IMAD.HI R4, R4, 0x2, RZ ;  /* 0x0000000204047827 */ /* 0x000fe200078e02ff */
[----:B------:R-:W-:-:S02]  /*0450*/  SHF.R.S32.HI R11, RZ, 0x2, R0 ;  /* 0x00000002ff0b7819 */ /* 0x000fc40000011400 */
[----:B------:R-:W-:Y:S01]  /*0460*/  IADD3.X R10, R6, c[0x0][0x16c], R3, P0, P1 ;  /* 0x00005b00060a7a10 */ /* 0x000fe200007e2403 */
[----:B------:R-:W-:Y:S01]  /*0470*/  IMAD.HI R9, R9, 0x2, RZ ;  /* 0x0000000209097827 */ /* 0x000fe200078e02ff */
[----:B------:R-:W-:Y:S02]  /*0480*/  SGXT.U32 R3, R7, 0x4 ;  /* 0x000000040703781a */ /* 0x000fe40000000000 */
[----:B------:R-:W-:Y:S02]  /*0490*/  SGXT R6, R11, 0x1 ;  /* 0x000000010b06781a */ /* 0x000fe40000000200 */
[----:B------:R-:W-:Y:S02]  /*04a0*/  IADD3.X R9, R9, c[0x0][0x174], R4, P2, P3 ;  /* 0x00005d0009097a10 */ /* 0x000fe400017e6404 */
[----:B------:R-:W-:Y:S01]  /*04b0*/  LOP3.LUT R11, R6, 0x90, RZ, 0xc0, !PT ;  /* 0x00000090060b7812 */ /* 0x000fe200078ec0ff */
[----:B------:R-:W-:Y:S01]  /*04c0*/  IMAD R6, R3, c[0x0][0x1b8], RZ ;  /* 0x00006e0003067a24 */ /* 0x000fe200078e02ff */
[----:B------:R-:W-:-:S02]  /*04d0*/  LOP3.LUT R5, R36, 0x30, RZ, 0xc0, !PT ;  /* 0x0000003024057812 */ /* 0x000fc400078ec0ff */
[----:B------:R-:W-:Y:S02]  /*04e0*/  LOP3.LUT R11, R11, 0x10, R38, 0x78, !PT ;  /* 0x000000100b0b7812 */ /* 0x000fe400078e7826 */
[C---:B------:R-:W-:Y:S02]  /*04f0*/  LEA R4, P1, R6.reuse, R13, 0x1 ;  /* 0x0000000d06047211 */ /* 0x040fe400078208ff */
[--C-:B------:R-:W-:Y:S01]  /*0500*/  LOP3.LUT R7, R5, 0x20, R0.reuse, 0x78, !PT ;  /* 0x0000002005077812 */ /* 0x100fe200078e7800 */
[----:B------:R-:W-:Y:S01]  /*0510*/  IMAD R5, R3, c[0x0][0x1a4], RZ ;  /* 0x0000690003057a24 */ /* 0x000fe200078e02ff */
[----:B------:R-:W-:Y:S02]  /*0520*/  LEA.HI.X.SX32 R6, R6, R9, 0x1, P1 ;  /* 0x0000000906067211 */ /* 0x000fe400008f0eff */
[----:B------:R-:W-:Y:S02]  /*0530*/  SHF.R.S32.HI R9, RZ, 0x6, R0 ;  /* 0x00000006ff097819 */ /* 0x000fe40000011400 */
[----:B------:R-:W-:-:S02]  /*0540*/  LOP3.LUT R7, R7, 0x10, R38, 0x78, !PT ;  /* 0x0000001007077812 */ /* 0x000fc400078e7826 */
[----:B------:R-:W-:Y:S02]  /*0550*/  SGXT R9, R9, 0x1 ;  /* 0x000000010909781a */ /* 0x000fe40000000200 */
[----:B------:R-:W-:Y:S02]  /*0560*/  LEA R3, P0, R5, R8, 0x1 ;  /* 0x0000000805037211 */ /* 0x000fe400078008ff */
[----:B------:R-:W-:Y:S02]  /*0570*/  LOP3.LUT R17, R9, 0x90, RZ, 0xc0, !PT ;  /* 0x0000009009117812 */ /* 0x000fe400078ec0ff */
[----:B------:R-:W-:Y:S01]  /*0580*/  IADD3 R31, R7, R12, RZ ;  /* 0x0000000c071f7210 */ /* 0x000fe20007ffe0ff */
[----:B------:R-:W-:Y:S01]  /*0590*/  IMAD.MOV.U32 R7, RZ, RZ, RZ ;  /* 0x000000ffff077224 */ /* 0x000fe200078e00ff */
[----:B------:R-:W-:Y:S01]  /*05a0*/  IADD3 R30, R11, R30, RZ ;  /* 0x0000001e0b1e7210 */ /* 0x000fe20007ffe0ff */
[----:B------:R-:W-:Y:S01]  /*05b0*/  CS2R R12, SRZ ;  /* 0x00000000000c7805 */ /* 0x000fe2000001ff00 */
[----:B------:R-:W-:Y:S01]  /*05c0*/  LEA.HI.X.SX32 R5, R5, R10, 0x1, P0 ;  /* 0x0000000a05057211 */ /* 0x000fe200000f0eff */
[----:B------:R-:W-:Y:S01]  /*05d0*/  CS2R R8, SRZ ;  /* 0x0000000000087805 */ /* 0x000fe2000001ff00 */
[----:B------:R-:W-:Y:S01]  /*05e0*/  MOV R44, 0xff800000 ;  /* 0xff800000002c7802 */ /* 0x000fe20000000f00 */
[----:B------:R-:W-:Y:S01]  /*05f0*/  CS2R R10, SRZ ;  /* 0x00000000000a7805 */ /* 0x000fe2000001ff00 */
[----:B------:R-:W-:-:S02]  /*0600*/  MOV R42, 0xff800000 ;  /* 0xff800000002a7802 */ /* 0x000fc40000000f00 */
[----:B------:R-:W-:Y:S02]  /*0610*/  MOV R33, 0x3f800000 ;  /* 0x3f80000000217802 */ /* 0x000fe40000000f00 */
[----:B------:R-:W-:Y:S02]  /*0620*/  LOP3.LUT R32, R17, 0x17e, R38, 0x78, !PT ;  /* 0x0000017e11207812 */ /* 0x000fe400078e7826 */
.L_x_1:
[----:B------:R-:W-:-:S04]  /*0630*/  LEA R20, P0, R28, R3, 0x1 ;  /* 0x000000031c147211 */ /* 0x000fc800078008ff */
[----:B------:R-:W-:-:S05]  /*0640*/  LEA.HI.X.SX32 R21, R28, R5, 0x1, P0 ;  /* 0x000000051c157211 */ /* 0x000fca00000f0eff */
[----:B------:R-:W2:Y:S04]  /*0650*/  LDG.E.U16 R41, [R20.64] ;  /* 0x0000000414297981 */ /* 0x000ea8000c1e1500 */
[----:B------:R-:W-:Y:S06]  /*0660*/  BAR.SYNC.DEFER_BLOCKING 0x0 ;  /* 0x0000000000007b1d */ /* 0x000fec0000010000 */
[----:B--2---:R-:W-:Y:S04]  /*0670*/  STS.U16 [R32+0x400], R41 ;  /* 0x0004002920007388 */ /* 0x004fe80000000400 */
[----:B------:R-:W-:Y:S06]  /*0680*/  BAR.SYNC.DEFER_BLOCKING 0x0 ;  /* 0x0000000000007b1d */ /* 0x000fec0000010000 */
[----:B------:R-:W-:Y:S04]  /*0690*/  LDSM.16.MT88.4 R16, [R31] ;  /* 0x000000001f10783b */ /* 0x000fe80000004200 */
[----:B------:R-:W0:Y:S02]  /*06a0*/  LDSM.16.M88.4 R20, [R30+0x400] ;  /* 0x000400001e14783b */ /* 0x000e240000000200 */
[C---:B0-----:R-:W-:Y:S08]  /*06b0*/  HMMA.16816.F32 R24, R16.reuse, R20, RZ ;  /* 0x000000141018723c */ /* 0x041ff000000018ff */
[----:B------:R-:W-:Y:S11]  /*06c0*/  HMMA.16816.F32 R16, R16, R22, RZ ;  /* 0x000000161010723c */ /* 0x000ff600000018ff */
[----:B------:R-:W-:Y:S05]  /*06d0*/  @!UPT UIADD3 URZ, URZ, URZ, URZ ;  /* 0x0000003f3f3ff290 */ /* 0x000fea000fffe03f */
[----:B------:R-:W-:Y:S02]  /*06e0*/  FMUL R22, R24, c[0x0][0x188] ;  /* 0x0000620018167a20 */ /* 0x000fe40000400000 */
[----:B------:R-:W-:-:S05]  /*06f0*/  FMUL R23, R25, c[0x0][0x188] ;  /* 0x0000620019177a20 */ /* 0x000fca0000400000 */
[----:B------:R-:W-:Y:S01]  /*0700*/  FMNMX R23, R22, R23, !PT ;  /* 0x0000001716177209 */ /* 0x000fe20007800000 */
[----:B------:R-:W-:Y:S02]  /*0710*/  FMUL R20, R16, c[0x0][0x188] ;  /* 0x0000620010147a20 */ /* 0x000fe40000400000 */
[----:B------:R-:W-:Y:S02]  /*0720*/  FMUL R21, R17, c[0x0][0x188] ;  /* 0x0000620011157a20 */ /* 0x000fe40000400000 */
[----:B------:R-:W-:Y:S01]  /*0730*/  FMUL R22, R26, c[0x0][0x188] ;  /* 0x000062001a167a20 */ /* 0x000fe20000400000 */
[----:B------:R-:W-:Y:S01]  /*0740*/  FMNMX R20, R20, R23, !PT ;  /* 0x0000001714147209 */ /* 0x000fe20007800000 */
[----:B------:R-:W-:-:S03]  /*0750*/  FMUL R23, R27, c[0x0][0x188] ;  /* 0x000062001b177a20 */ /* 0x000fc60000400000 */
[----:B------:R-:W-:Y:S02]  /*0760*/  FMNMX R21, R21, R20, !PT ;  /* 0x0000001415157209 */ /* 0x000fe40007800000 */
[----:B------:R-:W-:Y:S01]  /*0770*/  FMNMX R23, R22, R23, !PT ;  /* 0x0000001716177209 */ /* 0x000fe20007800000 */
[----:B------:R-:W-:Y:S02]  /*0780*/  FMUL R22, R18, c[0x0][0x188] ;  /* 0x0000620012167a20 */ /* 0x000fe40000400000 */
[----:B------:R-:W0:Y:S03]  /*0790*/  SHFL.BFLY PT, R20, R21, 0x2, 0x1f ;  /* 0x0c401f0015147f89 */ /* 0x000e2600000e0000 */
[----:B------:R-:W-:Y:S01]  /*07a0*/  FMNMX R23, R22, R23, !PT ;  /* 0x0000001716177209 */ /* 0x000fe20007800000 */
[----:B------:R-:W-:-:S05]  /*07b0*/  FMUL R22, R19, c[0x0][0x188] ;  /* 0x0000620013167a20 */ /* 0x000fca0000400000 */
[----:B------:R-:W-:-:S05]  /*07c0*/  FMNMX R43, R22, R23, !PT ;  /* 0x00000017162b7209 */ /* 0x000fca0007800000 */
[----:B------:R-:W1:Y:S01]  /*07d0*/  SHFL.BFLY PT, R22, R43, 0x2, 0x1f ;  /* 0x0c401f002b167f89 */ /* 0x000e6200000e0000 */
[----:B0-----:R-:W-:-:S05]  /*07e0*/  FMNMX R45, R21, R20, !PT ;  /* 0x00000014152d7209 */ /* 0x001fca0007800000 */
[----:B------:R-:W0:Y:S01]  /*07f0*/  SHFL.BFLY PT, R20, R45, 0x1, 0x1f ;  /* 0x0c201f002d147f89 */ /* 0x000e2200000e0000 */
[----:B-1----:R-:W-:-:S05]  /*0800*/  FMNMX R22, R43, R22, !PT ;  /* 0x000000162b167209 */ /* 0x002fca0007800000 */
[----:B------:R-:W1:Y:S01]  /*0810*/  SHFL.BFLY PT, R23, R22, 0x1, 0x1f ;  /* 0x0c201f0016177f89 */ /* 0x000e6200000e0000 */
[----:B0-----:R-:W-:-:S04]  /*0820*/  FMNMX R41, R45, R20, !PT ;  /* 0x000000142d297209 */ /* 0x001fc80007800000 */
[----:B------:R-:W-:-:S05]  /*0830*/  FMNMX R41, R41, R44, !PT ;  /* 0x0000002c29297209 */ /* 0x000fca0007800000 */
[--C-:B------:R-:W-:Y:S02]  /*0840*/  FFMA R24, R24, c[0x0][0x188], -R41.reuse ;  /* 0x0000620018187a23 */ /* 0x100fe40000000829 */
[--C-:B------:R-:W-:Y:S02]  /*0850*/  FFMA R25, R25, c[0x0][0x188], -R41.reuse ;  /* 0x0000620019197a23 */ /* 0x100fe40000000829 */
[----:B------:R-:W-:Y:S01]  /*0860*/  FMUL R20, R24, 1.4426950216293334961 ;  /* 0x3fb8aa3b18147820 */ /* 0x000fe20000400000 */
[----:B-1----:R-:W-:Y:S01]  /*0870*/  FMNMX R23, R22, R23, !PT ;  /* 0x0000001716177209 */ /* 0x002fe20007800000 */
[----:B------:R-:W-:Y:S02]  /*0880*/  FMUL R21, R25, 1.4426950216293334961 ;  /* 0x3fb8aa3b19157820 */ /* 0x000fe40000400000 */
[----:B------:R-:W-:Y:S01]  /*0890*/  FFMA R16, R16, c[0x0][0x188], -R41 ;  /* 0x0000620010107a23 */ /* 0x000fe20000000829 */
[----:B------:R-:W-:Y:S01]  /*08a0*/  FMNMX R25, R23, R42, !PT ;  /* 0x0000002a17197209 */ /* 0x000fe20007800000 */
[----:B------:R-:W-:Y:S02]  /*08b0*/  MUFU.EX2 R20, R20 ;  /* 0x0000001400147308 */ /* 0x000fe40000000800 */
[----:B------:R-:W-:-:S02]  /*08c0*/  FMUL R43, R16, 1.4426950216293334961 ;  /* 0x3fb8aa3b102b7820 */ /* 0x000fc40000400000 */
[----:B------:R-:W-:Y:S02]  /*08d0*/  FFMA R16, R17, c[0x0][0x188], -R41 ;  /* 0x0000620011107a23 */ /* 0x000fe40000000829 */
[--C-:B------:R-:W-:Y:S02]  /*08e0*/  FFMA R26, R26, c[0x0][0x188], -R25.reuse ;  /* 0x000062001a1a7a23 */ /* 0x100fe40000000819 */
[----:B------:R-:W0:Y:S01]  /*08f0*/  MUFU.EX2 R21, R21 ;  /* 0x0000001500157308 */ /* 0x000e220000000800 */
[--C-:B------:R-:W-:Y:S02]  /*0900*/  FFMA R27, R27, c[0x0][0x188], -R25.reuse ;  /* 0x000062001b1b7a23 */ /* 0x100fe40000000819 */
[----:B------:R-:W-:Y:S02]  /*0910*/  FMUL R24, R16, 1.4426950216293334961 ;  /* 0x3fb8aa3b10187820 */ /* 0x000fe40000400000 */
[----:B------:R-:W-:Y:S02]  /*0920*/  FMUL R23, R26, 1.4426950216293334961 ;  /* 0x3fb8aa3b1a177820 */ /* 0x000fe40000400000 */
[----:B------:R-:W-:Y:S01]  /*0930*/  FMUL R26, R27, 1.4426950216293334961 ;  /* 0x3fb8aa3b1b1a7820 */ /* 0x000fe20000400000 */
[----:B------:R-:W1:Y:S01]  /*0940*/  MUFU.EX2 R17, R43 ;  /* 0x0000002b00117308 */ /* 0x000e620000000800 */
[----:B------:R-:W-:-:S02]  /*0950*/  FFMA R18, R18, c[0x0][0x188], -R25 ;  /* 0x0000620012127a23 */ /* 0x000fc40000000819 */
[----:B0-----:R-:W-:-:S05]  /*0960*/  FADD R16, R20, R21 ;  /* 0x0000001514107221 */ /* 0x001fca0000000000 */
[----:B------:R-:W-:Y:S01]  /*0970*/  MUFU.EX2 R23, R23 ;  /* 0x0000001700177308 */ /* 0x000fe20000000800 */
[----:B-1----:R-:W-:-:S07]  /*0980*/  FADD R27, R17, R16 ;  /* 0x00000010111b7221 */ /* 0x002fce0000000000 */
[----:B------:R-:W0:Y:S01]  /*0990*/  MUFU.EX2 R26, R26 ;  /* 0x0000001a001a7308 */ /* 0x000e220000000800 */
[----:B------:R-:W-:Y:S02]  /*09a0*/  FFMA R16, R19, c[0x0][0x188], -R25 ;  /* 0x0000620013107a23 */ /* 0x000fe40000000819 */
[----:B------:R-:W-:Y:S02]  /*09b0*/  FMUL R19, R18, 1.4426950216293334961 ;  /* 0x3fb8aa3b12137820 */ /* 0x000fe40000400000 */
[----:B------:R-:W-:Y:S01]  /*09c0*/  FMUL R22, R16, 1.4426950216293334961 ;  /* 0x3fb8aa3b10167820 */ /* 0x000fe20000400000 */
[----:B------:R-:W-:Y:S02]  /*09d0*/  F2FP.PACK_AB R16, R21, R20 ;  /* 0x000000141510723e */ /* 0x000fe400000000ff */
[----:B------:R-:W1:Y:S08]  /*09e0*/  MUFU.EX2 R24, R24 ;  /* 0x0000001800187308 */ /* 0x000e700000000800 */
[----:B------:R-:W2:Y:S01]  /*09f0*/  MUFU.EX2 R19, R19 ;  /* 0x0000001300137308 */ /* 0x000ea20000000800 */
[----:B0-----:R-:W-:-:S07]  /*0a00*/  FADD R20, R23, R26 ;  /* 0x0000001a17147221 */ /* 0x001fce0000000000 */
[----:B------:R-:W0:Y:S01]  /*0a10*/  MUFU.EX2 R22, R22 ;  /* 0x0000001600167308 */ /* 0x000e220000000800 */
[----:B-1----:R-:W-:-:S05]  /*0a20*/  FADD R18, R24, R27 ;  /* 0x0000001b18127221 */ /* 0x002fca0000000000 */
[----:B------:R-:W1:Y:S01]  /*0a30*/  SHFL.BFLY PT, R27, R18, 0x2, 0x1f ;  /* 0x0c401f00121b7f89 */ /* 0x000e6200000e0000 */
[----:B--2---:R-:W-:-:S04]  /*0a40*/  FADD R21, R19, R20 ;  /* 0x0000001413157221 */ /* 0x004fc80000000000 */
[----:B0-----:R-:W-:-:S05]  /*0a50*/  FADD R43, R22, R21 ;  /* 0x00000015162b7221 */ /* 0x001fca0000000000 */
[----:B------:R-:W0:Y:S01]  /*0a60*/  SHFL.BFLY PT, R20, R43, 0x2, 0x1f ;  /* 0x0c401f002b147f89 */ /* 0x000e2200000e0000 */
[----:B-1----:R-:W-:Y:S02]  /*0a70*/  FADD R45, R18, R27 ;  /* 0x0000001b122d7221 */ /* 0x002fe40000000000 */
[----:B0-----:R-:W-:Y:S01]  /*0a80*/  FADD R43, R43, R20 ;  /* 0x000000142b2b7221 */ /* 0x001fe20000000000 */
[----:B------:R-:W-:-:S04]  /*0a90*/  LEA R20, P0, R29, R4, 0x1 ;  /* 0x000000041d147211 */ /* 0x000fc800078008ff */
[----:B------:R-:W-:-:S06]  /*0aa0*/  LEA.HI.X.SX32 R21, R29, R6, 0x1, P0 ;  /* 0x000000061d157211 */ /* 0x000fcc00000f0eff */
[----:B------:R0:W2:Y:S01]  /*0ab0*/  LDG.E.U16 R21, [R20.64] ;  /* 0x0000000414157981 */ /* 0x0000a2000c1e1500 */
[----:B------:R-:W-:Y:S02]  /*0ac0*/  F2FP.PACK_AB R18, R24, R17 ;  /* 0x000000111812723e */ /* 0x000fe400000000ff */
[----:B------:R-:W-:Y:S01]  /*0ad0*/  F2FP.PACK_AB R17, R26, R23 ;  /* 0x000000171a11723e */ /* 0x000fe200000000ff */
[----:B------:R-:W-:Y:S01]  /*0ae0*/  BAR.SYNC.DEFER_BLOCKING 0x0 ;  /* 0x0000000000007b1d */ /* 0x000fe20000010000 */
[----:B------:R-:W-:Y:S01]  /*0af0*/  F2FP.PACK_AB R19, R22, R19 ;  /* 0x000000131613723e */ /* 0x000fe200000000ff */
[----:B------:R-:W-:Y:S01]  /*0b00*/  FADD R26, -R41, R44 ;  /* 0x0000002c291a7221 */ /* 0x000fe20000000100 */
[----:B------:R-:W-:-:S03]  /*0b10*/  IADD3 R7, R7, 0x10, RZ ;  /* 0x0000001007077810 */ /* 0x000fc60007ffe0ff */
[----:B------:R-:W1:Y:S01]  /*0b20*/  SHFL.BFLY PT, R24, R45, 0x1, 0x1f ;  /* 0x0c201f002d187f89 */ /* 0x000e6200000e0000 */
[----:B------:R-:W-:Y:S01]  /*0b30*/  FMUL R44, R26, 1.4426950216293334961 ;  /* 0x3fb8aa3b1a2c7820 */ /* 0x000fe20000400000 */
[----:B------:R-:W-:Y:S01]  /*0b40*/  ISETP.GE.AND P0, PT, R7, c[0x0][0x1d0], PT ;  /* 0x0000740007007a0c */ /* 0x000fe20003f06270 */
[----:B------:R-:W-:Y:S01]  /*0b50*/  FADD R26, -R25, R42 ;  /* 0x0000002a191a7221 */ /* 0x000fe20000000100 */
[----:B0-----:R-:W0:Y:S01]  /*0b60*/  SHFL.BFLY PT, R20, R43, 0x1, 0x1f ;  /* 0x0c201f002b147f89 */ /* 0x001e2200000e0000 */
[----:B------:R3:W4:Y:S02]  /*0b70*/  MUFU.EX2 R42, R44 ;  /* 0x0000002c002a7308 */ /* 0x0007240000000800 */
[----:B------:R-:W-:-:S06]  /*0b80*/  FMUL R26, R26, 1.4426950216293334961 ;  /* 0x3fb8aa3b1a1a7820 */ /* 0x000fcc0000400000 */
[----:B------:R-:W5:Y:S01]  /*0b90*/  MUFU.EX2 R26, R26 ;  /* 0x0000001a001a7308 */ /* 0x000f620000000800 */
[----:B---3--:R-:W-:Y:S01]  /*0ba0*/  MOV R44, R41 ;  /* 0x00000029002c7202 */ /* 0x008fe20000000f00 */
[C---:B----4-:R-:W-:Y:S02]  /*0bb0*/  FMUL R12, R42.reuse, R12 ;  /* 0x0000000c2a0c7220 */ /* 0x050fe40000400000 */
[C---:B------:R-:W-:Y:S02]  /*0bc0*/  FMUL R13, R42.reuse, R13 ;  /* 0x0000000d2a0d7220 */ /* 0x040fe40000400000 */
[----:B-1----:R-:W-:Y:S02]  /*0bd0*/  FADD R27, R45, R24 ;  /* 0x000000182d1b7221 */ /* 0x002fe40000000000 */
[----:B------:R-:W-:Y:S02]  /*0be0*/  FMUL R8, R42, R8 ;  /* 0x000000082a087220 */ /* 0x000fe40000400000 */
[----:B0-----:R-:W-:-:S02]  /*0bf0*/  FADD R24, R43, R20 ;  /* 0x000000142b187221 */ /* 0x001fc40000000000 */
[C---:B-----5:R-:W-:Y:S02]  /*0c00*/  FMUL R14, R26.reuse, R14 ;  /* 0x0000000e1a0e7220 */ /* 0x060fe40000400000 */
[----:B------:R-:W-:Y:S02]  /*0c10*/  FMUL R15, R26, R15 ;  /* 0x0000000f1a0f7220 */ /* 0x000fe40000400000 */
[----:B------:R-:W-:Y:S02]  /*0c20*/  FMUL R9, R42, R9 ;  /* 0x000000092a097220 */ /* 0x000fe40000400000 */
[C---:B------:R-:W-:Y:S02]  /*0c30*/  FMUL R10, R26.reuse, R10 ;  /* 0x0000000a1a0a7220 */ /* 0x040fe40000400000 */
[----:B------:R-:W-:Y:S02]  /*0c40*/  FMUL R11, R26, R11 ;  /* 0x0000000b1a0b7220 */ /* 0x000fe40000400000 */
[----:B------:R-:W-:Y:S01]  /*0c50*/  FFMA R34, R42, R34, R27 ;  /* 0x000000222a227223 */ /* 0x000fe2000000001b */
[----:B------:R-:W-:Y:S01]  /*0c60*/  MOV R42, R25 ;  /* 0x00000019002a7202 */ /* 0x000fe20000000f00 */
[----:B------:R-:W-:Y:S01]  /*0c70*/  FFMA R33, R26, R33, R24 ;  /* 0x000000211a217223 */ /* 0x000fe20000000018 */
[----:B--2---:R-:W-:Y:S04]  /*0c80*/  STS.U16 [R32+0x400], R21 ;  /* 0x0004001520007388 */ /* 0x004fe80000000400 */
[----:B------:R-:W-:Y:S06]  /*0c90*/  BAR.SYNC.DEFER_BLOCKING 0x0 ;  /* 0x0000000000007b1d */ /* 0x000fec0000010000 */
[----:B------:R-:W0:Y:S02]  /*0ca0*/  LDSM.16.M88.4 R20, [R30+0x400] ;  /* 0x000400001e14783b */ /* 0x000e240000000200 */
[C---:B0-----:R-:W-:Y:S08]  /*0cb0*/  HMMA.16816.F32 R12, R16.reuse, R20, R12 ;  /* 0x00000014100c723c */ /* 0x041ff0000000180c */
[----:B------:R-:W-:Y:S07]  /*0cc0*/  HMMA.16816.F32 R8, R16, R22, R8 ;  /* 0x000000161008723c */ /* 0x000fee0000001808 */
[----:B------:R-:W-:-:S05]  /*0cd0*/  MOV R16, 0x10 ;  /* 0x0000001000107802 */ /* 0x000fca0000000f00 */
[C---:B------:R-:W-:Y:S02]  /*0ce0*/  IMAD R29, R16.reuse, c[0x0][0x1b4], R29 ;  /* 0x00006d00101d7a24 */ /* 0x040fe400078e021d */
[----:B------:R-:W-:Y:S01]  /*0cf0*/  IMAD R28, R16, c[0x0][0x1a4], R28 ;  /* 0x00006900101c7a24 */ /* 0x000fe200078e021c */
[----:B------:R-:W-:Y:S05]  /*0d00*/  @!P0 BRA `(.L_x_1) ;  /* 0xfffff92000008947 */ /* 0x000fea000383ffff */
.L_x_0:
[C---:B------:R-:W-:Y:S01]  /*0d10*/  FSETP.GT.AND P0, PT, |R34|.reuse, 8.50705917302346158658e+37, PT ;  /* 0x7e8000002200780b */ /* 0x040fe20003f04200 */
[C---:B0-----:R-:W-:Y:S01]  /*0d20*/  FMUL R6, R34.reuse, 8388608 ;  /* 0x4b00000022067820 */ /* 0x041fe20000400000 */
[C---:B------:R-:W-:Y:S01]  /*0d30*/  FSETP.GEU.AND P4, PT, |R34|.reuse, 1.175494350822287508e-38, PT ;  /* 0x008000002200780b */ /* 0x040fe20003f8e200 */
[C---:B------:R-:W-:Y:S01]  /*0d40*/  FMUL R5, R33.reuse, 8388608 ;  /* 0x4b00000021057820 */ /* 0x040fe20000400000 */
[----:B------:R-:W-:Y:S01]  /*0d50*/  FSETP.GEU.AND P3, PT, R34, 1.175494350822287508e-38, PT ;  /* 0x008000002200780b */ /* 0x000fe20003f6e000 */
[----:B------:R-:W-:Y:S01]  /*0d60*/  IMAD.MOV.U32 R16, RZ, RZ, R8 ;  /* 0x000000ffff107224 */ /* 0x000fe200078e0008 */
[----:B------:R-:W-:Y:S01]  /*0d70*/  FSETP.GT.AND P6, PT, |R33|, 8.50705917302346158658e+37, PT ;  /* 0x7e8000002100780b */ /* 0x000fe20003fc4200 */
[----:B------:R-:W-:Y:S01]  /*0d80*/  BAR.SYNC.DEFER_BLOCKING 0x0 ;  /* 0x0000000000007b1d */ /* 0x000fe20000010000 */
[----:B------:R-:W-:-:S02]  /*0d90*/  FSEL R6, R6, R34, !P3 ;  /* 0x0000002206067208 */ /* 0x000fc40005800000 */
[----:B------:R-:W-:Y:S02]  /*0da0*/  MOV R7, R12 ;  /* 0x0000000c00077202 */ /* 0x000fe40000000f00 */
[----:B------:R-:W-:Y:S01]  /*0db0*/  FSETP.GEU.AND P5, PT, |R33|, 1.175494350822287508e-38, PT ;  /* 0x008000002100780b */ /* 0x000fe20003fae200 */
[----:B------:R-:W-:Y:S01]  /*0dc0*/  @P0 FMUL R34, R34, 0.25 ;  /* 0x3e80000022220820 */ /* 0x000fe20000400000 */
[--C-:B------:R-:W-:Y:S01]  /*0dd0*/  SHF.R.S32.HI R12, RZ, 0x5, R0.reuse ;  /* 0x00000005ff0c7819 */ /* 0x100fe20000011400 */
[----:B------:R-:W-:Y:S01]  /*0de0*/  @P0 FMUL R9, R9, 0.25 ;  /* 0x3e80000009090820 */ /* 0x000fe20000400000 */
[----:B------:R-:W-:Y:S01]  /*0df0*/  LOP3.LUT R3, R35, 0x60, RZ, 0xc0, !PT ;  /* 0x0000006023037812 */ /* 0x000fe200078ec0ff */
[----:B------:R-:W-:Y:S01]  /*0e00*/  @!P4 FMUL R34, R34, 16777216 ;  /* 0x4b8000002222c820 */ /* 0x000fe20000400000 */
[----:B------:R-:W-:Y:S01]  /*0e10*/  MOV R17, R10 ;  /* 0x0000000a00117202 */ /* 0x000fe20000000f00 */
[----:B------:R-:W-:Y:S01]  /*0e20*/  IMAD R10, R40, c[0x0][0x1c4], RZ ;  /* 0x00007100280a7a24 */ /* 0x000fe200078e02ff */
[----:B------:R-:W-:Y:S01]  /*0e30*/  MOV R18, R11 ;  /* 0x0000000b00127202 */ /* 0x000fe20000000f00 */
[----:B------:R-:W0:Y:S01]  /*0e40*/  MUFU.RCP R20, R34 ;  /* 0x0000002200147308 */ /* 0x000e220000001000 */
[----:B------:R-:W-:Y:S01]  /*0e50*/  FSETP.GEU.AND P2, PT, R33, 1.175494350822287508e-38, PT ;  /* 0x008000002100780b */ /* 0x000fe20003f4e000 */
[----:B------:R-:W-:Y:S01]  /*0e60*/  IMAD R11, R2, c[0x0][0x1c0], RZ ;  /* 0x00007000020b7a24 */ /* 0x000fe200078e02ff */
[----:B------:R-:W-:Y:S01]  /*0e70*/  SGXT R12, R12, 0x1 ;  /* 0x000000010c0c781a */ /* 0x000fe20000000200 */
[----:B------:R-:W-:Y:S01]  /*0e80*/  @P0 FMUL R16, R16, 0.25 ;  /* 0x3e80000010100820 */ /* 0x000fe20000400000 */
[----:B------:R-:W-:Y:S01]  /*0e90*/  LOP3.LUT R3, R3, 0x1c, R0, 0xf8, !PT ;  /* 0x0000001c03037812 */ /* 0x000fe200078ef800 */
[----:B------:R-:W-:Y:S01]  /*0ea0*/  @P0 FMUL R13, R13, 0.25 ;  /* 0x3e8000000d0d0820 */ /* 0x000fe20000400000 */
[----:B------:R-:W-:Y:S01]  /*0eb0*/  LOP3.LUT R35, R35, 0x300, RZ, 0xc0, !PT ;  /* 0x0000030023237812 */ /* 0x000fe200078ec0ff */
[----:B------:R-:W-:Y:S01]  /*0ec0*/  @P0 FMUL R7, R7, 0.25 ;  /* 0x3e80000007070820 */ /* 0x000fe20000400000 */
[----:B------:R-:W-:Y:S01]  /*0ed0*/  SHF.L.U32 R4, R0, 0x2, RZ ;  /* 0x0000000200047819 */ /* 0x000fe200000006ff */
[----:B------:R-:W-:Y:S01]  /*0ee0*/  IMAD.SHL.U32 R8, R10, 0x2, RZ ;  /* 0x000000020a087824 */ /* 0x000fe200078e00ff */
[----:B------:R-:W-:Y:S01]  /*0ef0*/  FSEL R5, R5, R33, !P2 ;  /* 0x0000002105057208 */ /* 0x000fe20005000000 */
[----:B------:R-:W-:Y:S01]  /*0f00*/  @P6 FMUL R33, R33, 0.25 ;  /* 0x3e80000021216820 */ /* 0x000fe20000400000 */
[----:B------:R-:W-:Y:S01]  /*0f10*/  LOP3.LUT R12, R3, 0x240, R12, 0x78, !PT ;  /* 0x00000240030c7812 */ /* 0x000fe200078e780c */
[----:B------:R-:W-:Y:S01]  /*0f20*/  @!P4 FMUL R9, R9, 16777216 ;  /* 0x4b8000000909c820 */ /* 0x000fe20000400000 */
[----:B------:R-:W-:Y:S01]  /*0f30*/  SHF.L.U32 R3, R11, 0x1, RZ ;  /* 0x000000010b037819 */ /* 0x000fe200000006ff */
[----:B------:R-:W-:Y:S01]  /*0f40*/  @!P4 FMUL R16, R16, 16777216 ;  /* 0x4b8000001010c820 */ /* 0x000fe20000400000 */
[----:B------:R-:W-:Y:S01]  /*0f50*/  SHF.R.U32.HI R37, RZ, 0x1, R37 ;  /* 0x00000001ff257819 */ /* 0x000fe20000011625 */
[----:B------:R-:W-:Y:S01]  /*0f60*/  @!P4 FMUL R13, R13, 16777216 ;  /* 0x4b8000000d0dc820 */ /* 0x000fe20000400000 */
[----:B------:R-:W-:Y:S01]  /*0f70*/  LOP3.LUT R22, R35, 0xfc, R4, 0xf8, !PT ;  /* 0x000000fc23167812 */ /* 0x000fe200078ef804 */
[----:B------:R-:W-:Y:S01]  /*0f80*/  @!P4 FMUL R7, R7, 16777216 ;  /* 0x4b8000000707c820 */ /* 0x000fe20000400000 */
[----:B------:R-:W-:Y:S01]  /*0f90*/  IADD3 R3, P0, P1, R8, c[0x0][0x178], R3 ;  /* 0x00005e0008037a10 */ /* 0x000fe2000791e003 */
[----:B------:R-:W-:Y:S01]  /*0fa0*/  @!P5 FMUL R33, R33, 16777216 ;  /* 0x4b8000002121d820 */ /* 0x000fe20000400000 */
[----:B------:R-:W-:Y:S01]  /*0fb0*/  LOP3.LUT R8, R22, R37, RZ, 0x3c, !PT ;  /* 0x0000002516087212 */ /* 0x000fe200078e3cff */
[C---:B0-----:R-:W-:Y:S01]  /*0fc0*/  FMUL R19, R20.reuse, R9 ;  /* 0x0000000914137220 */ /* 0x041fe20000400000 */
[----:B------:R-:W-:Y:S01]  /*0fd0*/  MOV R28, 0x3dc6b27f ;  /* 0x3dc6b27f001c7802 */ /* 0x000fe20000000f00 */
[C---:B------:R-:W-:Y:S01]  /*0fe0*/  FMUL R22, R20.reuse, R16 ;  /* 0x0000001014167220 */ /* 0x040fe20000400000 */
[----:B------:R-:W-:Y:S01]  /*0ff0*/  IADD3 R16, R5, -0x3f3504f3, RZ ;  /* 0xc0cafb0d05107810 */ /* 0x000fe20007ffe0ff */
[----:B------:R-:W-:Y:S01]  /*1000*/  FMUL R26, R20, R13 ;  /* 0x0000000d141a7220 */ /* 0x000fe20000400000 */
[----:B------:R-:W-:Y:S01]  /*1010*/  IADD3 R13, R6, -0x3f3504f3, RZ ;  /* 0xc0cafb0d060d7810 */ /* 0x000fe20007ffe0ff */
[----:B------:R-:W-:Y:S01]  /*1020*/  FMUL R23, R20, R7 ;  /* 0x0000000714177220 */ /* 0x000fe20000400000 */
[----:B------:R-:W-:Y:S01]  /*1030*/  LOP3.LUT R16, R16, 0xff800000, RZ, 0xc0, !PT ;  /* 0xff80000010107812 */ /* 0x000fe200078ec0ff */
[----:B------:R-:W0:Y:S01]  /*1040*/  MUFU.RCP R20, R33 ;  /* 0x0000002100147308 */ /* 0x000e220000001000 */
[----:B------:R-:W-:Y:S01]  /*1050*/  @P6 FMUL R18, R18, 0.25 ;  /* 0x3e80000012126820 */ /* 0x000fe20000400000 */
[----:B------:R-:W-:Y:S01]  /*1060*/  LOP3.LUT R13, R13, 0xff800000, RZ, 0xc0, !PT ;  /* 0xff8000000d0d7812 */ /* 0x000fe200078ec0ff */
[----:B------:R-:W-:Y:S01]  /*1070*/  @P6 FMUL R17, R17, 0.25 ;  /* 0x3e80000011116820 */ /* 0x000fe20000400000 */
[----:B------:R-:W-:Y:S01]  /*1080*/  IADD3 R7, R5, -R16, RZ ;  /* 0x8000001005077210 */ /* 0x000fe20007ffe0ff */
[----:B------:R-:W-:Y:S01]  /*1090*/  @P6 FMUL R15, R15, 0.25 ;  /* 0x3e8000000f0f6820 */ /* 0x000fe20000400000 */
[----:B------:R-:W-:Y:S01]  /*10a0*/  IADD3 R9, R6, -R13, RZ ;  /* 0x8000000d06097210 */ /* 0x000fe20007ffe0ff */
[----:B------:R-:W-:Y:S01]  /*10b0*/  @P6 FMUL R14, R14, 0.25 ;  /* 0x3e8000000e0e6820 */ /* 0x000fe20000400000 */
[----:B------:R-:W-:Y:S01]  /*10c0*/  F2FP.PACK_AB R23, R22, R23 ;  /* 0x000000171617723e */ /* 0x000fe200000000ff */
[----:B------:R-:W-:Y:S01]  /*10d0*/  @!P5 FMUL R18, R18, 16777216 ;  /* 0x4b8000001212d820 */ /* 0x000fe20000400000 */
[----:B------:R-:W-:Y:S01]  /*10e0*/  F2FP.PACK_AB R19, R19, R26 ;  /* 0x0000001a1313723e */ /* 0x000fe200000000ff */
[----:B------:R-:W-:Y:S01]  /*10f0*/  @!P5 FMUL R17, R17, 16777216 ;  /* 0x4b8000001111d820 */ /* 0x000fe20000400000 */
[----:B------:R-:W-:Y:S01]  /*1100*/  LOP3.LUT R22, R12, 0x20, RZ, 0x3c, !PT ;  /* 0x000000200c167812 */ /* 0x000fe200078e3cff */
[----:B------:R-:W-:Y:S01]  /*1110*/  @!P5 FMUL R15, R15, 16777216 ;  /* 0x4b8000000f0fd820 */ /* 0x000fe20000400000 */
[----:B------:R-:W-:Y:S01]  /*1120*/  STS [R12], R23 ;  /* 0x000000170c007388 */ /* 0x000fe20000000800 */
[----:B------:R-:W-:Y:S01]  /*1130*/  @!P5 FMUL R14, R14, 16777216 ;  /* 0x4b8000000e0ed820 */ /* 0x000fe20000400000 */
[----:B------:R-:W1:Y:S01]  /*1140*/  I2F R13, R13 ;  /* 0x0000000d000d7306 */ /* 0x000e620000201400 */
[C---:B0-----:R-:W-:Y:S01]  /*1150*/  FMUL R21, R20.reuse, R18 ;  /* 0x0000001214157220 */ /* 0x041fe20000400000 */
[----:B------:R0:W-:Y:S01]  /*1160*/  STS [R12+0x80], R19 ;  /* 0x000080130c007388 */ /* 0x0001e20000000800 */
[C---:B------:R-:W-:Y:S01]  /*1170*/  FMUL R17, R20.reuse, R17 ;  /* 0x0000001114117220 */ /* 0x040fe20000400000 */
[----:B------:R-:W-:Y:S01]  /*1180*/  ISETP.GE.U32.AND P4, PT, R5, 0x7f800000, PT ;  /* 0x7f8000000500780c */ /* 0x000fe20003f86070 */
[----:B------:R-:W-:Y:S01]  /*1190*/  FMUL R24, R20, R15 ;  /* 0x0000000f14187220 */ /* 0x000fe20000400000 */
[----:B------:R-:W-:Y:S01]  /*11a0*/  ISETP.GE.U32.AND P5, PT, R6, 0x7f800000, PT ;  /* 0x7f8000000600780c */ /* 0x000fe20003fa6070 */
[----:B------:R-:W-:Y:S01]  /*11b0*/  FMUL R20, R20, R14 ;  /* 0x0000000e14147220 */ /* 0x000fe20000400000 */
[----:B------:R-:W2:Y:S01]  /*11c0*/  I2F R16, R16 ;  /* 0x0000001000107306 */ /* 0x000ea20000201400 */
[----:B------:R-:W-:Y:S01]  /*11d0*/  FADD R9, R9, -1 ;  /* 0xbf80000009097421 */ /* 0x000fe20000000000 */
[----:B------:R-:W-:Y:S01]  /*11e0*/  F2FP.PACK_AB R21, R21, R24 ;  /* 0x000000181515723e */ /* 0x000fe200000000ff */
[----:B------:R-:W-:Y:S01]  /*11f0*/  FADD R7, R7, -1 ;  /* 0xbf80000007077421 */ /* 0x000fe20000000000 */
[----:B------:R-:W-:Y:S01]  /*1200*/  F2FP.PACK_AB R17, R17, R20 ;  /* 0x000000141111723e */ /* 0x000fe200000000ff */
[-C--:B------:R-:W-:Y:S01]  /*1210*/  FFMA.FTZ R14, R9, R28.reuse, -0.16845393180847167969 ;  /* 0xbe2c7f30090e7423 */ /* 0x080fe2000001001c */
[----:B------:R-:W-:Y:S01]  /*1220*/  LOP3.LUT R36, R36, 0x38, RZ, 0xc0, !PT ;  /* 0x0000003824247812 */ /* 0x000fe200078ec0ff */
[----:B------:R-:W-:Y:S01]  /*1230*/  STS [R22+0x180], R21 ;  /* 0x0001801516007388 */ /* 0x000fe20000000800 */
[----:B------:R-:W-:Y:S01]  /*1240*/  FFMA.FTZ R18, R7, R28, -0.16845393180847167969 ;  /* 0xbe2c7f3007127423 */ /* 0x000fe2000001001c */
[----:B------:R-:W-:Y:S01]  /*1250*/  LOP3.LUT R38, R38, 0x78, RZ, 0xc0, !PT ;  /* 0x0000007826267812 */ /* 0x000fe200078ec0ff */
[----:B------:R-:W-:Y:S01]  /*1260*/  FFMA.FTZ R14, R9, R14, 0.1716887056827545166 ;  /* 0x3e2fcf2a090e7423 */ /* 0x000fe2000001000e */
[----:B------:R-:W-:Y:S01]  /*1270*/  STS [R22+0x100], R17 ;  /* 0x0001001116007388 */ /* 0x000fe20000000800 */
[----:B------:R-:W-:-:S02]  /*1280*/  FFMA.FTZ R18, R7, R18, 0.1716887056827545166 ;  /* 0x3e2fcf2a07127423 */ /* 0x000fc40000010012 */
[----:B------:R-:W-:Y:S01]  /*1290*/  FFMA.FTZ R14, R9, R14, -0.17900948226451873779 ;  /* 0xbe374e43090e7423 */ /* 0x000fe2000001000e */
[----:B------:R-:W-:Y:S01]  /*12a0*/  BAR.SYNC.DEFER_BLOCKING 0x0 ;  /* 0x0000000000007b1d */ /* 0x000fe20000010000 */
[----:B------:R-:W-:Y:S02]  /*12b0*/  FFMA.FTZ R18, R7, R18, -0.17900948226451873779 ;  /* 0xbe374e4307127423 */ /* 0x000fe40000010012 */
[----:B------:R-:W-:Y:S02]  /*12c0*/  FFMA.FTZ R14, R9, R14, 0.20512372255325317383 ;  /* 0x3e520bf4090e7423 */ /* 0x000fe4000001000e */
[----:B------:R-:W-:Y:S02]  /*12d0*/  FFMA.FTZ R18, R7, R18, 0.20512372255325317383 ;  /* 0x3e520bf407127423 */ /* 0x000fe40000010012 */
[----:B------:R-:W-:Y:S02]  /*12e0*/  FFMA.FTZ R14, R9, R14, -0.24046532809734344482 ;  /* 0xbe763c8b090e7423 */ /* 0x000fe4000001000e */
[----:B------:R-:W-:-:S02]  /*12f0*/  FFMA.FTZ R18, R7, R18, -0.24046532809734344482 ;  /* 0xbe763c8b07127423 */ /* 0x000fc40000010012 */
[----:B------:R-:W-:Y:S02]  /*1300*/  FFMA.FTZ R14, R9, R14, 0.28857114911079406738 ;  /* 0x3e93bf99090e7423 */ /* 0x000fe4000001000e */
[----:B------:R-:W-:Y:S02]  /*1310*/  FFMA.FTZ R18, R7, R18, 0.28857114911079406738 ;  /* 0x3e93bf9907127423 */ /* 0x000fe40000010012 */
[----:B------:R-:W-:Y:S02]  /*1320*/  FFMA.FTZ R14, R9, R14, -0.36067417263984680176 ;  /* 0xbeb8aa49090e7423 */ /* 0x000fe4000001000e */
[----:B------:R-:W-:Y:S02]  /*1330*/  FFMA.FTZ R18, R7, R18, -0.36067417263984680176 ;  /* 0xbeb8aa4907127423 */ /* 0x000fe40000010012 */
[----:B------:R-:W-:Y:S02]  /*1340*/  FFMA.FTZ R14, R9, R14, 0.48089820146560668945 ;  /* 0x3ef6384a090e7423 */ /* 0x000fe4000001000e */
[----:B------:R-:W-:-:S02]  /*1350*/  FFMA.FTZ R18, R7, R18, 0.48089820146560668945 ;  /* 0x3ef6384a07127423 */ /* 0x000fc40000010012 */
[----:B------:R-:W-:Y:S01]  /*1360*/  FFMA.FTZ R14, R9, R14, -0.72134751081466674805 ;  /* 0xbf38aa3b090e7423 */ /* 0x000fe2000001000e */
[----:B------:R-:W3:Y:S01]  /*1370*/  LDS R8, [R8] ;  /* 0x0000000008087984 */ /* 0x000ee20000000800 */
[----:B------:R-:W-:Y:S02]  /*1380*/  FFMA.FTZ R18, R7, R18, -0.72134751081466674805 ;  /* 0xbf38aa3b07127423 */ /* 0x000fe40000010012 */
[----:B------:R-:W-:Y:S02]  /*1390*/  FMUL R14, R9, R14 ;  /* 0x0000000e090e7220 */ /* 0x000fe40000400000 */
[----:B------:R-:W-:Y:S01]  /*13a0*/  IMAD.HI R20, R10, 0x2, RZ ;  /* 0x000000020a147827 */ /* 0x000fe200078e02ff */
[----:B------:R-:W-:-:S03]  /*13b0*/  FSEL R10, RZ, -23, P3 ;  /* 0xc1b80000ff0a7808 */ /* 0x000fc60001800000 */
[----:B------:R-:W-:Y:S02]  /*13c0*/  FMUL R18, R7, R18 ;  /* 0x0000001207127220 */ /* 0x000fe40000400000 */
[----:B------:R-:W-:Y:S02]  /*13d0*/  FMUL R14, R9, R14 ;  /* 0x0000000e090e7220 */ /* 0x000fe40000400000 */
[----:B------:R-:W-:Y:S01]  /*13e0*/  IMAD.HI R15, R11, 0x2, RZ ;  /* 0x000000020b0f7827 */ /* 0x000fe200078e02ff */
[----:B------:R-:W-:Y:S02]  /*13f0*/  FSEL R11, RZ, -23, P2 ;  /* 0xc1b80000ff0b7808 */ /* 0x000fe40001000000 */
[----:B------:R-:W-:Y:S01]  /*1400*/  LOP3.LUT P2, RZ, R0, 0xe0, RZ, 0xc0, !PT ;  /* 0x000000e000ff7812 */ /* 0x000fe2000784c0ff */
[----:B------:R-:W-:Y:S01]  /*1410*/  FMUL R18, R7, R18 ;  /* 0x0000001207127220 */ /* 0x000fe20000400000 */
[----:B------:R-:W-:Y:S01]  /*1420*/  IADD3.X R15, R20, c[0x0][0x17c], R15, P0, P1 ;  /* 0x00005f00140f7a10 */ /* 0x000fe200007e240f */
[----:B-1----:R-:W-:Y:S01]  /*1430*/  FFMA.FTZ R10, R13, 1.1920928955078125e-07, R10 ;  /* 0x340000000d0a7823 */ /* 0x002fe2000001000a */
[----:B------:R-:W-:Y:S01]  /*1440*/  FSETP.NEU.AND P1, PT, R5, RZ, PT ;  /* 0x000000ff0500720b */ /* 0x000fe20003f2d000 */
[----:B------:R-:W-:Y:S01]  /*1450*/  FFMA.FTZ R9, R9, 1.4426950216293334961, R14 ;  /* 0x3fb8aa3b09097823 */ /* 0x000fe2000001000e */
[----:B------:R-:W-:Y:S01]  /*1460*/  SHF.R.U32.HI R0, RZ, 0x1, R0 ;  /* 0x00000001ff007819 */ /* 0x000fe20000011600 */
[----:B--2---:R-:W-:Y:S01]  /*1470*/  FFMA.FTZ R11, R16, 1.1920928955078125e-07, R11 ;  /* 0x34000000100b7823 */ /* 0x004fe2000001000b */
[----:B------:R-:W-:Y:S01]  /*1480*/  FSETP.NEU.AND P0, PT, R6, RZ, PT ;  /* 0x000000ff0600720b */ /* 0x000fe20003f0d000 */
[----:B------:R-:W-:Y:S01]  /*1490*/  FFMA.FTZ R18, R7, 1.4426950216293334961, R18 ;  /* 0x3fb8aa3b07127823 */ /* 0x000fe20000010012 */
[----:B------:R-:W-:Y:S01]  /*14a0*/  @P5 MOV R7, 0x7f800000 ;  /* 0x7f80000000075802 */ /* 0x000fe20000000f00 */
[----:B------:R-:W-:-:S02]  /*14b0*/  FADD R9, R10, R9 ;  /* 0x000000090a097221 */ /* 0x000fc40000000000 */
[----:B------:R-:W-:Y:S02]  /*14c0*/  @P4 IMAD.MOV.U32 R10, RZ, RZ, 0x7f800000 ;  /* 0x7f800000ff0a4424 */ /* 0x000fe400078e00ff */
[----:B------:R-:W-:Y:S02]  /*14d0*/  FADD R11, R11, R18 ;  /* 0x000000120b0b7221 */ /* 0x000fe40000000000 */
[----:B------:R-:W-:Y:S01]  /*14e0*/  @P4 FFMA.FTZ R11, R5, R10, +INF ;  /* 0x7f800000050b4423 */ /* 0x000fe2000001000a */
[----:B------:R-:W-:Y:S01]  /*14f0*/  MOV R5, c[0x0][0x1c8] ;  /* 0x0000720000057a02 */ /* 0x000fe20000000f00 */
[----:B0-----:R-:W-:Y:S02]  /*1500*/  IMAD R12, R39, c[0x0][0x1c8], RZ ;  /* 0x00007200270c7a24 */ /* 0x001fe400078e02ff */
[----:B------:R-:W-:Y:S01]  /*1510*/  @P5 FFMA.FTZ R9, R6, R7, +INF ;  /* 0x7f80000006095423 */ /* 0x000fe20000010007 */
[----:B------:R-:W-:Y:S02]  /*1520*/  LOP3.LUT R7, R4, 0x40, RZ, 0xc0, !PT ;  /* 0x0000004004077812 */ /* 0x000fe400078ec0ff */
[----:B------:R-:W-:-:S02]  /*1530*/  LEA R14, R5, R12, 0x3 ;  /* 0x0000000c050e7211 */ /* 0x000fc400078e18ff */
[----:B------:R-:W-:Y:S02]  /*1540*/  LOP3.LUT R5, R0, 0x4, RZ, 0xc0, !PT ;  /* 0x0000000400057812 */ /* 0x000fe400078ec0ff */
[-C--:B------:R-:W-:Y:S02]  /*1550*/  LEA R4, P3, R12, R3.reuse, 0x1 ;  /* 0x000000030c047211 */ /* 0x080fe400078608ff */
[----:B------:R-:W-:Y:S02]  /*1560*/  LEA R6, P4, R14, R3, 0x1 ;  /* 0x000000030e067211 */ /* 0x000fe400078808ff */
[----:B------:R-:W-:Y:S02]  /*1570*/  IADD3 R36, R7, R36, R5 ;  /* 0x0000002407247210 */ /* 0x000fe40007ffe005 */
[-C--:B------:R-:W-:Y:S02]  /*1580*/  LEA.HI.X.SX32 R5, R12, R15.reuse, 0x1, P3 ;  /* 0x0000000f0c057211 */ /* 0x080fe400018f0eff */
[----:B------:R-:W-:-:S02]  /*1590*/  LEA.HI.X.SX32 R7, R14, R15, 0x1, P4 ;  /* 0x0000000f0e077211 */ /* 0x000fc400020f0eff */
[----:B---3--:R-:W-:Y:S01]  /*15a0*/  PRMT R3, R8, 0x7632, R3 ;  /* 0x0000763208037816 */ /* 0x008fe20000000003 */
[----:B------:R0:W-:Y:S01]  /*15b0*/  STG.E.U16 [R4.64], R8 ;  /* 0x0000000804007986 */ /* 0x0001e2000c101504 */
[----:B------:R-:W-:Y:S02]  /*15c0*/  FSEL R0, R9, -INF , P0 ;  /* 0xff80000009007808 */ /* 0x000fe40000000000 */
[----:B------:R-:W-:Y:S01]  /*15d0*/  FSEL R10, R11, -INF , P1 ;  /* 0xff8000000b0a7808 */ /* 0x000fe20000800000 */
[----:B------:R0:W-:Y:S02]  /*15e0*/  STG.E.U16 [R6.64], R3 ;  /* 0x0000000306007986 */ /* 0x0001e4000c101504 */
[----:B------:R-:W-:Y:S02]  /*15f0*/  FFMA R24, R0, 0.69314718246459960938, R41 ;  /* 0x3f31721800187823 */ /* 0x000fe40000000029 */
[----:B------:R-:W-:Y:S01]  /*1600*/  FFMA R25, R10, 0.69314718246459960938, R25 ;  /* 0x3f3172180a197823 */ /* 0x000fe20000000019 */
[----:B------:R-:W-:Y:S06]  /*1610*/  BAR.SYNC.DEFER_BLOCKING 0x0 ;  /* 0x0000000000007b1d */ /* 0x000fec0000010000 */
[----:B------:R0:W-:Y:S04]  /*1620*/  STS.64 [R38], R24 ;  /* 0x0000001826007388 */ /* 0x0001e80000000a00 */
[----:B------:R-:W-:Y:S06]  /*1630*/  BAR.SYNC.DEFER_BLOCKING 0x0 ;  /* 0x0000000000007b1d */ /* 0x000fec0000010000 */
[----:B------:R-:W-:Y:S05]  /*1640*/  @P2 EXIT ;  /* 0x000000000000294d */ /* 0x000fea0003800000 */
[----:B0-----:R-:W0:Y:S01]  /*1650*/  LDS R7, [R36] ;  /* 0x0000000024077984 */ /* 0x001e220000000800 */
[----:B------:R-:W-:Y:S01]  /*1660*/  IMAD R2, R2, c[0x0][0x1cc], RZ ;  /* 0x0000730002027a24 */ /* 0x000fe200078e02ff */
[C---:B------:R-:W-:Y:S01]  /*1670*/  SHF.L.U32 R4, R40.reuse, 0x2, RZ ;  /* 0x0000000228047819 */ /* 0x040fe200000006ff */
[----:B------:R-:W-:-:S03]  /*1680*/  IMAD.HI R5, R40, 0x4, RZ ;  /* 0x0000000428057827 */ /* 0x000fc600078e02ff */
[C---:B------:R-:W-:Y:S01]  /*1690*/  SHF.L.U32 R3, R2.reuse, 0x2, RZ ;  /* 0x0000000202037819 */ /* 0x040fe200000006ff */
[----:B------:R-:W-:-:S03]  /*16a0*/  IMAD.HI R0, R2, 0x4, RZ ;  /* 0x0000000402007827 */ /* 0x000fc600078e02ff */
[----:B------:R-:W-:-:S04]  /*16b0*/  IADD3 R2, P0, P1, R4, c[0x0][0x180], R3 ;  /* 0x0000600004027a10 */ /* 0x000fc8000791e003 */
[----:B------:R-:W-:-:S05]  /*16c0*/  IADD3.X R3, R5, c[0x0][0x184], R0, P0, P1 ;  /* 0x0000610005037a10 */ /* 0x000fca00007e2400 */
[----:B0-----:R-:W-:Y:S01]  /*16d0*/  STG.E [R2.64], R7 ;  /* 0x0000000702007986 */ /* 0x001fe2000c101904 */
[----:B------:R-:W-:Y:S05]  /*16e0*/  EXIT ;  /* 0x000000000000794d */ /* 0x000fea0003800000 */
.L_x_2:
[----:B------:R-:W-:-:S00]  /*16f0*/  BRA `(.L_x_2) ;  /* 0xfffffff000007947 */ /* 0x000fc0000383ffff */
[----:B------:R-:W-:-:S00]  /*1700*/  NOP ;  /* 0x0000000000007918 */ /* 0x000fc00000000000 */
[----:B------:R-:W-:-:S00]  /*1710*/  NOP ;  /* 0x0000000000007918 */ /* 0x000fc00000000000 */
[----:B------:R-:W-:-:S00]  /*1720*/  NOP ;  /* 0x0000000000007918 */ /* 0x000fc00000000000 */
[----:B------:R-:W-:-:S00]  /*1730*/  NOP ;  /* 0x0000000000007918 */ /* 0x000fc00000000000 */
[----:B------:R-:W-:-:S00]  /*1740*/  NOP ;  /* 0x0000000000007918 */ /* 0x000fc00000000000 */
[----:B------:R-:W-:-:S00]  /*1750*/  NOP ;  /* 0x0000000000007918 */ /* 0x000fc00000000000 */
[----:B------:R-:W-:-:S00]  /*1760*/  NOP ;  /* 0x0000000000007918 */ /* 0x000fc00000000000 */
[----:B------:R-:W-:-:S00]  /*1770*/  NOP ;  /* 0x0000000000007918 */ /* 0x000fc00000000000 */
.L_x_3:


//--------------------- .nv.global.init           --------------------------
	.section	.nv.global.init,"aw",@progbits
.nv.global.init:
	.type		_$_str,@object
	.size		_$_str,(.L_0 - _$_str)
_$_str:
        /*0000*/ 	.byte	0x5f, 0x5f, 0x43, 0x55, 0x44, 0x41, 0x5f, 0x46, 0x54, 0x5a, 0x00
.L_0:


//--------------------- .nv.shared.attn_fwd       --------------------------
	.section	.nv.shared.attn_fwd,"aw",@nobits
	.sectionflags	@""
	.align	16
